	.headerflags	@"EF_CUDA_TEXMODE_UNIFIED EF_CUDA_64BIT_ADDRESS EF_CUDA_ACCELERATORS EF_CUDA_SM90 EF_CUDA_VIRTUAL_SM(EF_CUDA_SM90)"
	.elftype	@"ET_EXEC"


//--------------------- .nv.info                  --------------------------
	.section	.nv.info,"",@"SHT_CUDA_INFO"
	.align	4


	//----- nvinfo : EIATTR_REGCOUNT
	.align		4
        /*0000*/ 	.byte	0x04, 0x2f
        /*0002*/ 	.short	(.L_1 - .L_0)
	.align		4
.L_0:
        /*0004*/ 	.word	index@(triton_poi_fused_mean_26)
        /*0008*/ 	.word	0x0000001c


	//----- nvinfo : EIATTR_MIN_STACK_SIZE
	.align		4
.L_1:
        /*000c*/ 	.byte	0x04, 0x12
        /*000e*/ 	.short	(.L_3 - .L_2)
	.align		4
.L_2:
        /*0010*/ 	.word	index@(triton_poi_fused_mean_26)
        /*0014*/ 	.word	0x00000000


	//----- nvinfo : EIATTR_FRAME_SIZE
	.align		4
.L_3:
        /*0018*/ 	.byte	0x04, 0x11
        /*001a*/ 	.short	(.L_5 - .L_4)
	.align		4
.L_4:
        /*001c*/ 	.word	index@(triton_poi_fused_mean_26)
        /*0020*/ 	.word	0x00000000


	//----- nvinfo : EIATTR_MIN_STACK_SIZE
	.align		4
.L_5:
        /*0024*/ 	.byte	0x04, 0x12
        /*0026*/ 	.short	(.L_7 - .L_6)
	.align		4
.L_6:
        /*0028*/ 	.word	index@(triton_poi_fused_mean_26)
        /*002c*/ 	.word	0x00000000
.L_7:


//--------------------- .nv.info.triton_poi_fused_mean_26 --------------------------
	.section	.nv.info.triton_poi_fused_mean_26,"",@"SHT_CUDA_INFO"
	.sectionflags	@""
	.align	4


	//----- nvinfo : EIATTR_CUDA_API_VERSION
	.align		4
        /*0000*/ 	.byte	0x04, 0x37
        /*0002*/ 	.short	(.L_9 - .L_8)
.L_8:
        /*0004*/ 	.word	0x0000007c


	//----- nvinfo : EIATTR_KPARAM_INFO
	.align		4
.L_9:
        /*0008*/ 	.byte	0x04, 0x17
        /*000a*/ 	.short	(.L_11 - .L_10)
.L_10:
        /*000c*/ 	.word	0x00000000
        /*0010*/ 	.short	0x0002
        /*0012*/ 	.short	0x0010
        /*0014*/ 	.byte	0x00, 0xf0, 0x11, 0x00


	//----- nvinfo : EIATTR_KPARAM_INFO
	.align		4
.L_11:
        /*0018*/ 	.byte	0x04, 0x17
        /*001a*/ 	.short	(.L_13 - .L_12)
.L_12:
        /*001c*/ 	.word	0x00000000
        /*0020*/ 	.short	0x0001
        /*0022*/ 	.short	0x0008
        /*0024*/ 	.byte	0x00, 0xf4, 0x21, 0x00


	//----- nvinfo : EIATTR_KPARAM_INFO
	.align		4
.L_13:
        /*0028*/ 	.byte	0x04, 0x17
        /*002a*/ 	.short	(.L_15 - .L_14)
.L_14:
        /*002c*/ 	.word	0x00000000
        /*0030*/ 	.short	0x0000
        /*0032*/ 	.short	0x0000
        /*0034*/ 	.byte	0x00, 0xf4, 0x21, 0x00


	//----- nvinfo : EIATTR_SPARSE_MMA_MASK
	.align		4
.L_15:
        /*0038*/ 	.byte	0x03, 0x50
        /*003a*/ 	.short	0x0000


	//----- nvinfo : EIATTR_MAXREG_COUNT
	.align		4
        /*003c*/ 	.byte	0x03, 0x1b
        /*003e*/ 	.short	0x00ff


	//----- nvinfo : EIATTR_EXIT_INSTR_OFFSETS
	.align		4
        /*0040*/ 	.byte	0x04, 0x1c
        /*0042*/ 	.short	(.L_17 - .L_16)


	//   ....[0]....
.L_16:
        /*0044*/ 	.word	0x000002c0


	//   ....[1]....
        /*0048*/ 	.word	0x00000300


	//----- nvinfo : EIATTR_REQNTID
	.align		4
.L_17:
        /*004c*/ 	.byte	0x04, 0x10
        /*004e*/ 	.short	(.L_19 - .L_18)
.L_18:
        /*0050*/ 	.word	0x00000080
        /*0054*/ 	.word	0x00000001
        /*0058*/ 	.word	0x00000001


	//----- nvinfo : EIATTR_CBANK_PARAM_SIZE
	.align		4
.L_19:
        /*005c*/ 	.byte	0x03, 0x19
        /*005e*/ 	.short	0x0014


	//----- nvinfo : EIATTR_PARAM_CBANK
	.align		4
        /*0060*/ 	.byte	0x04, 0x0a
        /*0062*/ 	.short	(.L_21 - .L_20)
	.align		4
.L_20:
        /*0064*/ 	.word	index@(.nv.constant0.triton_poi_fused_mean_26)
        /*0068*/ 	.short	0x0210
        /*006a*/ 	.short	0x0014


	//----- nvinfo : EIATTR_SW_WAR
	.align		4
.L_21:
        /*006c*/ 	.byte	0x04, 0x36
        /*006e*/ 	.short	(.L_23 - .L_22)
.L_22:
        /*0070*/ 	.word	0x00000008
.L_23:


//--------------------- .nv.callgraph             --------------------------
	.section	.nv.callgraph,"",@"SHT_CUDA_CALLGRAPH"
	.align	4
	.sectionentsize	8
	.align		4
        /*0000*/ 	.word	0x00000000
	.align		4
        /*0004*/ 	.word	0xffffffff
	.align		4
        /*0008*/ 	.word	0x00000000
	.align		4
        /*000c*/ 	.word	0xfffffffe
	.align		4
        /*0010*/ 	.word	0x00000000
	.align		4
        /*0014*/ 	.word	0xfffffffd
	.align		4
        /*0018*/ 	.word	0x00000000
	.align		4
        /*001c*/ 	.word	0xfffffffc


//--------------------- .text.triton_poi_fused_mean_26 --------------------------
	.section	.text.triton_poi_fused_mean_26,"ax",@progbits
	.align	128
        .global         triton_poi_fused_mean_26
        .type           triton_poi_fused_mean_26,@function
        .size           triton_poi_fused_mean_26,(.L_x_1 - triton_poi_fused_mean_26)
        .other          triton_poi_fused_mean_26,@"STO_CUDA_ENTRY STV_DEFAULT"
triton_poi_fused_mean_26:
.text.triton_poi_fused_mean_26:
[----:B------:R-:W0:Y:S02]  /*0000*/  LDC R1, c[0x0][0x28] ;  /* 0x00000a00ff017b82 */ /* 0x000e240000000800 */
[----:B------:R-:W1:Y:S01]  /*0010*/  S2R R0, SR_TID.X ;  /* 0x0000000000007919 */ /* 0x000e620000002100 */
[----:B------:R-:W2:Y:S01]  /*0020*/  LDC.64 R8, c[0x0][0x210] ;  /* 0x00008400ff087b82 */ /* 0x000ea20000000a00 */
[----:B------:R-:W-:Y:S02]  /*0030*/  CS2R R4, SRZ ;  /* 0x0000000000047805 */ /* 0x000fe4000001ff00 */
[----:B------:R-:W-:Y:S01]  /*0040*/  CS2R R6, SRZ ;  /* 0x0000000000067805 */ /* 0x000fe2000001ff00 */
[----:B------:R-:W3:Y:S01]  /*0050*/  S2R R3, SR_CTAID.X ;  /* 0x0000000000037919 */ /* 0x000ee20000002500 */
[----:B------:R-:W-:Y:S01]  /*0060*/  ULDC.64 UR4, c[0x0][0x208] ;  /* 0x0000820000047ab9 */ /* 0x000fe20000000a00 */
[----:B-1----:R-:W-:-:S04]  /*0070*/  SHF.L.U32 R0, R0, 0x1, RZ ;  /* 0x0000000100007819 */ /* 0x002fc800000006ff */
[----:B------:R-:W-:-:S04]  /*0080*/  LOP3.LUT R0, R0, 0xfe, RZ, 0xc0, !PT ;  /* 0x000000fe00007812 */ /* 0x000fc800078ec0ff */
[----:B---3--:R-:W-:Y:S02]  /*0090*/  LEA R0, R3, R0, 0x8 ;  /* 0x0000000003007211 */ /* 0x008fe400078e40ff */
[----:B------:R-:W-:Y:S02]  /*00a0*/  CS2R R2, SRZ ;  /* 0x0000000000027805 */ /* 0x000fe4000001ff00 */
[C---:B------:R-:W-:Y:S01]  /*00b0*/  ISETP.GE.AND P0, PT, R0.reuse, 0x640, PT ;  /* 0x000006400000780c */ /* 0x040fe20003f06270 */
[----:B--2---:R-:W-:Y:S01]  /*00c0*/  IMAD.WIDE R14, R0, 0x4, R8 ;  /* 0x00000004000e7825 */ /* 0x004fe200078e0208 */
[----:B------:R-:W-:Y:S02]  /*00d0*/  IADD3 R17, R0, 0x640, RZ ;  /* 0x0000064000117810 */ /* 0x000fe40007ffe0ff */
[----:B------:R-:W-:-:S03]  /*00e0*/  IADD3 R19, R0, 0xc80, RZ ;  /* 0x00000c8000137810 */ /* 0x000fc60007ffe0ff */
[----:B------:R-:W-:Y:S01]  /*00f0*/  IMAD.WIDE R16, R17, 0x4, R8 ;  /* 0x0000000411107825 */ /* 0x000fe200078e0208 */
[----:B------:R-:W-:-:S03]  /*0100*/  IADD3 R21, R0, 0x12c0, RZ ;  /* 0x000012c000157810 */ /* 0x000fc60007ffe0ff */
[----:B------:R-:W-:Y:S02]  /*0110*/  IMAD.WIDE R18, R19, 0x4, R8 ;  /* 0x0000000413127825 */ /* 0x000fe400078e0208 */
[----:B------:R1:W2:Y:S01]  /*0120*/  @!P0 LDG.E.64 R4, desc[UR4][R14.64] ;  /* 0x000000040e048981 */ /* 0x0002a2000c1e1b00 */
[----:B------:R-:W-:-:S03]  /*0130*/  CS2R R10, SRZ ;  /* 0x00000000000a7805 */ /* 0x000fc6000001ff00 */
[----:B------:R3:W2:Y:S01]  /*0140*/  @!P0 LDG.E.64 R6, desc[UR4][R16.64] ;  /* 0x0000000410068981 */ /* 0x0006a2000c1e1b00 */
[----:B------:R-:W-:Y:S01]  /*0150*/  IADD3 R23, R0, 0x1900, RZ ;  /* 0x0000190000177810 */ /* 0x000fe20007ffe0ff */
[--C-:B------:R-:W-:Y:S01]  /*0160*/  IMAD.WIDE R20, R21, 0x4, R8.reuse ;  /* 0x0000000415147825 */ /* 0x100fe200078e0208 */
[----:B------:R-:W-:Y:S01]  /*0170*/  IADD3 R25, R0, 0x1f40, RZ ;  /* 0x00001f4000197810 */ /* 0x000fe20007ffe0ff */
[----:B------:R2:W4:Y:S01]  /*0180*/  @!P0 LDG.E.64 R2, desc[UR4][R18.64] ;  /* 0x0000000412028981 */ /* 0x000522000c1e1b00 */
[----:B------:R-:W-:Y:S01]  /*0190*/  CS2R R12, SRZ ;  /* 0x00000000000c7805 */ /* 0x000fe2000001ff00 */
[--C-:B------:R-:W-:Y:S01]  /*01a0*/  IMAD.WIDE R22, R23, 0x4, R8.reuse ;  /* 0x0000000417167825 */ /* 0x100fe200078e0208 */
[----:B-1----:R-:W1:Y:S01]  /*01b0*/  LDC.64 R14, c[0x0][0x218] ;  /* 0x00008600ff0e7b82 */ /* 0x002e620000000a00 */
[----:B------:R-:W5:Y:S02]  /*01c0*/  @!P0 LDG.E.64 R10, desc[UR4][R20.64] ;  /* 0x00000004140a8981 */ /* 0x000f64000c1e1b00 */
[----:B---3--:R-:W-:Y:S01]  /*01d0*/  IMAD.WIDE R16, R25, 0x4, R8 ;  /* 0x0000000419107825 */ /* 0x008fe200078e0208 */
[----:B------:R-:W-:Y:S01]  /*01e0*/  CS2R R8, SRZ ;  /* 0x0000000000087805 */ /* 0x000fe2000001ff00 */
[----:B------:R-:W3:Y:S05]  /*01f0*/  @!P0 LDG.E.64 R12, desc[UR4][R22.64] ;  /* 0x00000004160c8981 */ /* 0x000eea000c1e1b00 */
[----:B------:R-:W3:Y:S01]  /*0200*/  @!P0 LDG.E.64 R8, desc[UR4][R16.64] ;  /* 0x0000000410088981 */ /* 0x000ee2000c1e1b00 */
[----:B-1----:R-:W-:-:S04]  /*0210*/  IMAD.WIDE R14, R0, 0x4, R14 ;  /* 0x00000004000e7825 */ /* 0x002fc800078e020e */
[----:B--2---:R-:W-:Y:S01]  /*0220*/  FADD R19, R6, R4 ;  /* 0x0000000406137221 */ /* 0x004fe20000000000 */
[----:B------:R-:W-:-:S03]  /*0230*/  FADD R4, R7, R5 ;  /* 0x0000000507047221 */ /* 0x000fc60000000000 */
[----:B----4-:R-:W-:Y:S01]  /*0240*/  FADD R19, R19, R2 ;  /* 0x0000000213137221 */ /* 0x010fe20000000000 */
[----:B------:R-:W-:-:S03]  /*0250*/  FADD R4, R4, R3 ;  /* 0x0000000304047221 */ /* 0x000fc60000000000 */
[----:B-----5:R-:W-:Y:S01]  /*0260*/  FADD R19, R19, R10 ;  /* 0x0000000a13137221 */ /* 0x020fe20000000000 */
[----:B------:R-:W-:-:S03]  /*0270*/  FADD R4, R4, R11 ;  /* 0x0000000b04047221 */ /* 0x000fc60000000000 */
[----:B---3--:R-:W-:Y:S01]  /*0280*/  FADD R19, R19, R12 ;  /* 0x0000000c13137221 */ /* 0x008fe20000000000 */
[----:B------:R-:W-:-:S03]  /*0290*/  FADD R4, R4, R13 ;  /* 0x0000000d04047221 */ /* 0x000fc60000000000 */
[----:B------:R-:W-:Y:S01]  /*02a0*/  FADD R8, R19, R8 ;  /* 0x0000000813087221 */ /* 0x000fe20000000000 */
[----:B------:R-:W-:Y:S01]  /*02b0*/  FADD R4, R4, R9 ;  /* 0x0000000904047221 */ /* 0x000fe20000000000 */
[----:B------:R-:W-:Y:S06]  /*02c0*/  @P0 EXIT ;  /* 0x000000000000094d */ /* 0x000fec0003800000 */
[----:B------:R-:W-:Y:S01]  /*02d0*/  FMUL R8, R8, 0.16666667163372039795 ;  /* 0x3e2aaaab08087820 */ /* 0x000fe20000400000 */
[----:B------:R-:W-:-:S05]  /*02e0*/  FMUL R9, R4, 0.16666667163372039795 ;  /* 0x3e2aaaab04097820 */ /* 0x000fca0000400000 */
[----:B------:R-:W-:Y:S01]  /*02f0*/  STG.E.64 desc[UR4][R14.64], R8 ;  /* 0x000000080e007986 */ /* 0x000fe2000c101b04 */
[----:B------:R-:W-:Y:S05]  /*0300*/  EXIT ;  /* 0x000000000000794d */ /* 0x000fea0003800000 */
.L_x_0:
[----:B------:R-:W-:-:S00]  /*0310*/  BRA `(.L_x_0) ;  /* 0xfffffffc00fc7947 */ /* 0x000fc0000383ffff */
[----:B------:R-:W-:-:S00]  /*0320*/  NOP ;  /* 0x0000000000007918 */ /* 0x000fc00000000000 */
        /* <DEDUP_REMOVED lines=13> */
.L_x_1:


//--------------------- .nv.constant0.triton_poi_fused_mean_26 --------------------------
	.section	.nv.constant0.triton_poi_fused_mean_26,"a",@progbits
	.sectionflags	@""
	.align	4
.nv.constant0.triton_poi_fused_mean_26:
	.zero		548
